	.headerflags	@"EF_CUDA_TEXMODE_UNIFIED EF_CUDA_64BIT_ADDRESS EF_CUDA_SM89 EF_CUDA_VIRTUAL_SM(EF_CUDA_SM89)"
	.elftype	@"ET_EXEC"


//--------------------- .nv.info                  --------------------------
	.section	.nv.info,"",@"SHT_CUDA_INFO"
	.align	4


	//----- nvinfo : EIATTR_REGCOUNT
	.align		4
        /*0000*/ 	.byte	0x04, 0x2f
        /*0002*/ 	.short	(.L_2 - .L_1)
	.align		4
.L_1:
        /*0004*/ 	.word	index@(triton__0d1d2d3d4d5d6d7d8d910111213de)
        /*0008*/ 	.word	0x00000028


	//----- nvinfo : EIATTR_MAX_STACK_SIZE
	.align		4
.L_2:
        /*000c*/ 	.byte	0x04, 0x23
        /*000e*/ 	.short	(.L_4 - .L_3)
	.align		4
.L_3:
        /*0010*/ 	.word	index@(triton__0d1d2d3d4d5d6d7d8d910111213de)
        /*0014*/ 	.word	0x00000000


	//----- nvinfo : EIATTR_MIN_STACK_SIZE
	.align		4
.L_4:
        /*0018*/ 	.byte	0x04, 0x12
        /*001a*/ 	.short	(.L_6 - .L_5)
	.align		4
.L_5:
        /*001c*/ 	.word	index@(triton__0d1d2d3d4d5d6d7d8d910111213de)
        /*0020*/ 	.word	0x00000000


	//----- nvinfo : EIATTR_FRAME_SIZE
	.align		4
.L_6:
        /*0024*/ 	.byte	0x04, 0x11
        /*0026*/ 	.short	(.L_8 - .L_7)
	.align		4
.L_7:
        /*0028*/ 	.word	index@(triton__0d1d2d3d4d5d6d7d8d910111213de)
        /*002c*/ 	.word	0x00000000
.L_8:


//--------------------- .nv.info.triton__0d1d2d3d4d5d6d7d8d910111213de --------------------------
	.section	.nv.info.triton__0d1d2d3d4d5d6d7d8d910111213de,"",@"SHT_CUDA_INFO"
	.align	4


	//----- nvinfo : EIATTR_CUDA_API_VERSION
	.align		4
        /*0000*/ 	.byte	0x04, 0x37
        /*0002*/ 	.short	(.L_10 - .L_9)
.L_9:
        /*0004*/ 	.word	0x0000007b


	//----- nvinfo : EIATTR_PARAM_CBANK
	.align		4
.L_10:
        /*0008*/ 	.byte	0x04, 0x0a
        /*000a*/ 	.short	(.L_12 - .L_11)
	.align		4
.L_11:
        /*000c*/ 	.word	index@(.nv.constant0.triton__0d1d2d3d4d5d6d7d8d910111213de)
        /*0010*/ 	.short	0x0160
        /*0012*/ 	.short	0x005c


	//----- nvinfo : EIATTR_CBANK_PARAM_SIZE
	.align		4
.L_12:
        /*0014*/ 	.byte	0x03, 0x19
        /*0016*/ 	.short	0x005c


	//----- nvinfo : EIATTR_KPARAM_INFO
	.align		4
        /*0018*/ 	.byte	0x04, 0x17
        /*001a*/ 	.short	(.L_14 - .L_13)
.L_13:
        /*001c*/ 	.word	0x00000000
        /*0020*/ 	.short	0x000d
        /*0022*/ 	.short	0x0058
        /*0024*/ 	.byte	0x00, 0xf0, 0x11, 0x00


	//----- nvinfo : EIATTR_KPARAM_INFO
	.align		4
.L_14:
        /*0028*/ 	.byte	0x04, 0x17
        /*002a*/ 	.short	(.L_16 - .L_15)
.L_15:
        /*002c*/ 	.word	0x00000000
        /*0030*/ 	.short	0x000c
        /*0032*/ 	.short	0x0054
        /*0034*/ 	.byte	0x00, 0xf0, 0x11, 0x00


	//----- nvinfo : EIATTR_KPARAM_INFO
	.align		4
.L_16:
        /*0038*/ 	.byte	0x04, 0x17
        /*003a*/ 	.short	(.L_18 - .L_17)
.L_17:
        /*003c*/ 	.word	0x00000000
        /*0040*/ 	.short	0x000b
        /*0042*/ 	.short	0x0050
        /*0044*/ 	.byte	0x00, 0xf0, 0x11, 0x00


	//----- nvinfo : EIATTR_KPARAM_INFO
	.align		4
.L_18:
        /*0048*/ 	.byte	0x04, 0x17
        /*004a*/ 	.short	(.L_20 - .L_19)
.L_19:
        /*004c*/ 	.word	0x00000000
        /*0050*/ 	.short	0x000a
        /*0052*/ 	.short	0x004c
        /*0054*/ 	.byte	0x00, 0xf0, 0x11, 0x00


	//----- nvinfo : EIATTR_KPARAM_INFO
	.align		4
.L_20:
        /*0058*/ 	.byte	0x04, 0x17
        /*005a*/ 	.short	(.L_22 - .L_21)
.L_21:
        /*005c*/ 	.word	0x00000000
        /*0060*/ 	.short	0x0009
        /*0062*/ 	.short	0x0048
        /*0064*/ 	.byte	0x00, 0xf0, 0x11, 0x00


	//----- nvinfo : EIATTR_KPARAM_INFO
	.align		4
.L_22:
        /*0068*/ 	.byte	0x04, 0x17
        /*006a*/ 	.short	(.L_24 - .L_23)
.L_23:
        /*006c*/ 	.word	0x00000000
        /*0070*/ 	.short	0x0008
        /*0072*/ 	.short	0x0040
        /*0074*/ 	.byte	0x00, 0xf0, 0x21, 0x00


	//----- nvinfo : EIATTR_KPARAM_INFO
	.align		4
.L_24:
        /*0078*/ 	.byte	0x04, 0x17
        /*007a*/ 	.short	(.L_26 - .L_25)
.L_25:
        /*007c*/ 	.word	0x00000000
        /*0080*/ 	.short	0x0007
        /*0082*/ 	.short	0x0038
        /*0084*/ 	.byte	0x00, 0xf0, 0x21, 0x00


	//----- nvinfo : EIATTR_KPARAM_INFO
	.align		4
.L_26:
        /*0088*/ 	.byte	0x04, 0x17
        /*008a*/ 	.short	(.L_28 - .L_27)
.L_27:
        /*008c*/ 	.word	0x00000000
        /*0090*/ 	.short	0x0006
        /*0092*/ 	.short	0x0030
        /*0094*/ 	.byte	0x00, 0xf0, 0x21, 0x00


	//----- nvinfo : EIATTR_KPARAM_INFO
	.align		4
.L_28:
        /*0098*/ 	.byte	0x04, 0x17
        /*009a*/ 	.short	(.L_30 - .L_29)
.L_29:
        /*009c*/ 	.word	0x00000000
        /*00a0*/ 	.short	0x0005
        /*00a2*/ 	.short	0x0028
        /*00a4*/ 	.byte	0x00, 0xf0, 0x21, 0x00


	//----- nvinfo : EIATTR_KPARAM_INFO
	.align		4
.L_30:
        /*00a8*/ 	.byte	0x04, 0x17
        /*00aa*/ 	.short	(.L_32 - .L_31)
.L_31:
        /*00ac*/ 	.word	0x00000000
        /*00b0*/ 	.short	0x0004
        /*00b2*/ 	.short	0x0020
        /*00b4*/ 	.byte	0x00, 0xf0, 0x21, 0x00


	//----- nvinfo : EIATTR_KPARAM_INFO
	.align		4
.L_32:
        /*00b8*/ 	.byte	0x04, 0x17
        /*00ba*/ 	.short	(.L_34 - .L_33)
.L_33:
        /*00bc*/ 	.word	0x00000000
        /*00c0*/ 	.short	0x0003
        /*00c2*/ 	.short	0x0018
        /*00c4*/ 	.byte	0x00, 0xf0, 0x21, 0x00


	//----- nvinfo : EIATTR_KPARAM_INFO
	.align		4
.L_34:
        /*00c8*/ 	.byte	0x04, 0x17
        /*00ca*/ 	.short	(.L_36 - .L_35)
.L_35:
        /*00cc*/ 	.word	0x00000000
        /*00d0*/ 	.short	0x0002
        /*00d2*/ 	.short	0x0010
        /*00d4*/ 	.byte	0x00, 0xf0, 0x21, 0x00


	//----- nvinfo : EIATTR_KPARAM_INFO
	.align		4
.L_36:
        /*00d8*/ 	.byte	0x04, 0x17
        /*00da*/ 	.short	(.L_38 - .L_37)
.L_37:
        /*00dc*/ 	.word	0x00000000
        /*00e0*/ 	.short	0x0001
        /*00e2*/ 	.short	0x0008
        /*00e4*/ 	.byte	0x00, 0xf0, 0x21, 0x00


	//----- nvinfo : EIATTR_KPARAM_INFO
	.align		4
.L_38:
        /*00e8*/ 	.byte	0x04, 0x17
        /*00ea*/ 	.short	(.L_40 - .L_39)
.L_39:
        /*00ec*/ 	.word	0x00000000
        /*00f0*/ 	.short	0x0000
        /*00f2*/ 	.short	0x0000
        /*00f4*/ 	.byte	0x00, 0xf0, 0x21, 0x00


	//----- nvinfo : EIATTR_MAXREG_COUNT
	.align		4
.L_40:
        /*00f8*/ 	.byte	0x03, 0x1b
        /*00fa*/ 	.short	0x00ff


	//----- nvinfo : EIATTR_COOP_GROUP_MASK_REGIDS
	.align		4
        /*00fc*/ 	.byte	0x04, 0x29
        /*00fe*/ 	.short	(.L_42 - .L_41)


	//   ....[0]....
.L_41:
        /*0100*/ 	.word	0xffffffff


	//   ....[1]....
        /*0104*/ 	.word	0xffffffff


	//   ....[2]....
        /*0108*/ 	.word	0xffffffff


	//   ....[3]....
        /*010c*/ 	.word	0xffffffff


	//   ....[4]....
        /*0110*/ 	.word	0xffffffff


	//   ....[5]....
        /*0114*/ 	.word	0xffffffff


	//   ....[6]....
        /*0118*/ 	.word	0xffffffff


	//   ....[7]....
        /*011c*/ 	.word	0xffffffff


	//   ....[8]....
        /*0120*/ 	.word	0xffffffff


	//   ....[9]....
        /*0124*/ 	.word	0xffffffff


	//   ....[10]....
        /*0128*/ 	.word	0xffffffff


	//   ....[11]....
        /*012c*/ 	.word	0xffffffff


	//   ....[12]....
        /*0130*/ 	.word	0xffffffff


	//   ....[13]....
        /*0134*/ 	.word	0xffffffff


	//----- nvinfo : EIATTR_COOP_GROUP_INSTR_OFFSETS
	.align		4
.L_42:
        /*0138*/ 	.byte	0x04, 0x28
        /*013a*/ 	.short	(.L_44 - .L_43)


	//   ....[0]....
.L_43:
        /*013c*/ 	.word	0x00000920


	//   ....[1]....
        /*0140*/ 	.word	0x00000940


	//   ....[2]....
        /*0144*/ 	.word	0x00000960


	//   ....[3]....
        /*0148*/ 	.word	0x00000980


	//   ....[4]....
        /*014c*/ 	.word	0x000009a0


	//   ....[5]....
        /*0150*/ 	.word	0x00000a70


	//   ....[6]....
        /*0154*/ 	.word	0x00000aa0


	//   ....[7]....
        /*0158*/ 	.word	0x00000ba0


	//   ....[8]....
        /*015c*/ 	.word	0x00000bc0


	//   ....[9]....
        /*0160*/ 	.word	0x00000be0


	//   ....[10]....
        /*0164*/ 	.word	0x00000c00


	//   ....[11]....
        /*0168*/ 	.word	0x00000c20


	//   ....[12]....
        /*016c*/ 	.word	0x00000c80


	//   ....[13]....
        /*0170*/ 	.word	0x00000ca0


	//----- nvinfo : EIATTR_EXIT_INSTR_OFFSETS
	.align		4
.L_44:
        /*0174*/ 	.byte	0x04, 0x1c
        /*0176*/ 	.short	(.L_46 - .L_45)


	//   ....[0]....
.L_45:
        /*0178*/ 	.word	0x00000ed0


	//   ....[1]....
        /*017c*/ 	.word	0x00000ef0


	//----- nvinfo : EIATTR_MAX_THREADS
	.align		4
.L_46:
        /*0180*/ 	.byte	0x04, 0x05
        /*0182*/ 	.short	(.L_48 - .L_47)
.L_47:
        /*0184*/ 	.word	0x00000080
        /*0188*/ 	.word	0x00000001
        /*018c*/ 	.word	0x00000001
.L_48:


//--------------------- .nv.rel.action            --------------------------
	.section	.nv.rel.action,"",@"SHT_CUDA_RELOCINFO"
	.align	8
	.sectionentsize	8
        /*0000*/ 	.byte	0x73, 0x00, 0x00, 0x00, 0x00, 0x00, 0x00, 0x00, 0x00, 0x00, 0x00, 0x11, 0x25, 0x00, 0x05, 0x36


//--------------------- .nv.constant0.triton__0d1d2d3d4d5d6d7d8d910111213de --------------------------
	.section	.nv.constant0.triton__0d1d2d3d4d5d6d7d8d910111213de,"a",@progbits
	.align	4
.nv.constant0.triton__0d1d2d3d4d5d6d7d8d910111213de:
	.zero		444


//--------------------- .text.triton__0d1d2d3d4d5d6d7d8d910111213de --------------------------
	.section	.text.triton__0d1d2d3d4d5d6d7d8d910111213de,"ax",@progbits
	.sectionflags	@"SHF_BARRIERS=1"
	.sectioninfo	@"SHI_REGISTERS=40"
	.align	128
        .global         triton__0d1d2d3d4d5d6d7d8d910111213de
        .type           triton__0d1d2d3d4d5d6d7d8d910111213de,@function
        .size           triton__0d1d2d3d4d5d6d7d8d910111213de,(.L_x_1 - triton__0d1d2d3d4d5d6d7d8d910111213de)
        .other          triton__0d1d2d3d4d5d6d7d8d910111213de,@"STO_CUDA_ENTRY STV_DEFAULT"
triton__0d1d2d3d4d5d6d7d8d910111213de:
.text.triton__0d1d2d3d4d5d6d7d8d910111213de:
[----:B------:R-:W-:-:S02]  /*0000*/  MOV R1, c[0x0][0x28] ;  /* 0x00000a0000017a02 */ /* 0x000fc40000000f00 */
[----:B------:R-:W-:Y:S01]  /*0010*/  IABS R5, c[0x0][0x1a8] ;  /* 0x00006a0000057a13 */ /* 0x000fe20000000000 */
[----:B------:R-:W0:Y:S01]  /*0020*/  S2R R4, SR_CTAID.X ;  /* 0x0000000000047919 */ /* 0x000e220000002500 */
[----:B------:R-:W-:Y:S01]  /*0030*/  ISETP.NE.AND P3, PT, RZ, c[0x0][0x1a8], PT ;  /* 0x00006a00ff007a0c */ /* 0x000fe20003f65270 */
[----:B------:R-:W-:Y:S01]  /*0040*/  CS2R R10, SRZ ;  /* 0x00000000000a7805 */ /* 0x000fe2000001ff00 */
[----:B------:R-:W1:Y:S01]  /*0050*/  I2F.RP R0, R5 ;  /* 0x0000000500007306 */ /* 0x000e620000209400 */
[----:B------:R-:W2:Y:S01]  /*0060*/  S2R R24, SR_TID.X ;  /* 0x0000000000187919 */ /* 0x000ea20000002100 */
[----:B------:R-:W-:Y:S01]  /*0070*/  MOV R12, c[0x0][0x1b0] ;  /* 0x00006c00000c7a02 */ /* 0x000fe20000000f00 */
[----:B------:R-:W-:-:S04]  /*0080*/  ULDC.64 UR4, c[0x0][0x118] ;  /* 0x0000460000047ab9 */ /* 0x000fc80000000a00 */
[----:B------:R-:W-:Y:S01]  /*0090*/  IMAD R12, R12, c[0x0][0x1ac], RZ ;  /* 0x00006b000c0c7a24 */ /* 0x000fe200078e02ff */
[----:B-1----:R-:W1:Y:S01]  /*00a0*/  MUFU.RCP R0, R0 ;  /* 0x0000000000007308 */ /* 0x002e620000001000 */
[----:B--2---:R-:W-:-:S04]  /*00b0*/  SHF.L.U32 R23, R24, 0x2, RZ ;  /* 0x0000000218177819 */ /* 0x004fc800000006ff */
[----:B------:R-:W-:Y:S02]  /*00c0*/  LOP3.LUT R23, R23, 0x1fc, RZ, 0xc0, !PT ;  /* 0x000001fc17177812 */ /* 0x000fe400078ec0ff */
[----:B-1----:R-:W-:Y:S02]  /*00d0*/  IADD3 R2, R0, 0xffffffe, RZ ;  /* 0x0ffffffe00027810 */ /* 0x002fe40007ffe0ff */
[----:B------:R-:W-:Y:S01]  /*00e0*/  ISETP.GE.U32.AND P2, PT, R23, 0x140, PT ;  /* 0x000001401700780c */ /* 0x000fe20003f46070 */
[----:B0-----:R-:W-:Y:S01]  /*00f0*/  IMAD R21, R4, 0x140, R23 ;  /* 0x0000014004157824 */ /* 0x001fe200078e0217 */
[----:B------:R0:W1:Y:S02]  /*0100*/  F2I.FTZ.U32.TRUNC.NTZ R3, R2 ;  /* 0x0000000200037305 */ /* 0x000064000021f000 */
[----:B0-----:R-:W-:Y:S02]  /*0110*/  MOV R2, RZ ;  /* 0x000000ff00027202 */ /* 0x001fe40000000f00 */
[----:B-1----:R-:W-:-:S05]  /*0120*/  IADD3 R6, RZ, -R3, RZ ;  /* 0x80000003ff067210 */ /* 0x002fca0007ffe0ff */
[----:B------:R-:W-:Y:S01]  /*0130*/  IMAD R7, R6, R5, RZ ;  /* 0x0000000506077224 */ /* 0x000fe200078e02ff */
[----:B------:R-:W-:-:S03]  /*0140*/  IABS R6, R4 ;  /* 0x0000000400067213 */ /* 0x000fc60000000000 */
[----:B------:R-:W-:-:S06]  /*0150*/  IMAD.HI.U32 R3, R3, R7, R2 ;  /* 0x0000000703037227 */ /* 0x000fcc00078e0002 */
[----:B------:R-:W-:-:S05]  /*0160*/  IMAD.HI.U32 R3, R3, R6, RZ ;  /* 0x0000000603037227 */ /* 0x000fca00078e00ff */
[----:B------:R-:W-:-:S05]  /*0170*/  IADD3 R0, -R3, RZ, RZ ;  /* 0x000000ff03007210 */ /* 0x000fca0007ffe1ff */
[----:B------:R-:W-:Y:S02]  /*0180*/  IMAD R0, R5, R0, R6 ;  /* 0x0000000005007224 */ /* 0x000fe400078e0206 */
[----:B------:R-:W-:-:S03]  /*0190*/  CS2R R6, SRZ ;  /* 0x0000000000067805 */ /* 0x000fc6000001ff00 */
[----:B------:R-:W-:-:S13]  /*01a0*/  ISETP.GT.U32.AND P1, PT, R5, R0, PT ;  /* 0x000000000500720c */ /* 0x000fda0003f24070 */
[-C--:B------:R-:W-:Y:S02]  /*01b0*/  @!P1 IADD3 R0, R0, -R5.reuse, RZ ;  /* 0x8000000500009210 */ /* 0x080fe40007ffe0ff */
[----:B------:R-:W-:Y:S02]  /*01c0*/  @!P1 IADD3 R3, R3, 0x1, RZ ;  /* 0x0000000103039810 */ /* 0x000fe40007ffe0ff */
[----:B------:R-:W-:Y:S02]  /*01d0*/  ISETP.GE.U32.AND P0, PT, R0, R5, PT ;  /* 0x000000050000720c */ /* 0x000fe40003f06070 */
[C---:B------:R-:W-:Y:S02]  /*01e0*/  LOP3.LUT R0, R4.reuse, c[0x0][0x1a8], RZ, 0x3c, !PT ;  /* 0x00006a0004007a12 */ /* 0x040fe400078e3cff */
[----:B------:R-:W-:Y:S02]  /*01f0*/  ISETP.LT.AND P1, PT, R4, c[0x0][0x1b4], !P2 ;  /* 0x00006d0004007a0c */ /* 0x000fe40005721270 */
[----:B------:R-:W-:-:S02]  /*0200*/  ISETP.GE.AND P4, PT, R0, RZ, PT ;  /* 0x000000ff0000720c */ /* 0x000fc40003f86270 */
[----:B------:R-:W-:-:S05]  /*0210*/  MOV R0, 0x2 ;  /* 0x0000000200007802 */ /* 0x000fca0000000f00 */
[----:B------:R-:W-:Y:S01]  /*0220*/  @P0 IADD3 R3, R3, 0x1, RZ ;  /* 0x0000000103030810 */ /* 0x000fe20007ffe0ff */
[----:B------:R-:W-:-:S03]  /*0230*/  IMAD.WIDE.U32 R14, R23, R0, c[0x0][0x168] ;  /* 0x00005a00170e7625 */ /* 0x000fc600078e0000 */
[----:B------:R-:W-:Y:S01]  /*0240*/  MOV R13, R3 ;  /* 0x00000003000d7202 */ /* 0x000fe20000000f00 */
[----:B------:R-:W-:Y:S01]  /*0250*/  IMAD.WIDE R2, R21, R0, c[0x0][0x160] ;  /* 0x0000580015027625 */ /* 0x000fe200078e0200 */
[----:B------:R0:W2:Y:S02]  /*0260*/  @!P2 LDG.E.EL.64 R10, [R14.64] ;  /* 0x000000040e0aa981 */ /* 0x0000a4000c2e1b00 */
[----:B------:R-:W-:Y:S02]  /*0270*/  @!P4 IADD3 R13, -R13, RZ, RZ ;  /* 0x000000ff0d0dc210 */ /* 0x000fe40007ffe1ff */
[----:B------:R-:W-:Y:S01]  /*0280*/  @!P3 LOP3.LUT R13, RZ, c[0x0][0x1a8], RZ, 0x33, !PT ;  /* 0x00006a00ff0dba12 */ /* 0x000fe200078e33ff */
[----:B------:R-:W3:Y:S03]  /*0290*/  @P1 LDG.E.64 R6, [R2.64] ;  /* 0x0000000402061981 */ /* 0x000ee6000c1e1b00 */
[----:B------:R-:W-:-:S05]  /*02a0*/  IADD3 R5, -R13, RZ, RZ ;  /* 0x000000ff0d057210 */ /* 0x000fca0007ffe1ff */
[----:B------:R-:W-:Y:S02]  /*02b0*/  IMAD R5, R5, c[0x0][0x1a8], R4 ;  /* 0x00006a0005057a24 */ /* 0x000fe400078e0204 */
[----:B------:R-:W-:-:S04]  /*02c0*/  IMAD R4, R12, 0x140, RZ ;  /* 0x000001400c047824 */ /* 0x000fc800078e02ff */
[----:B------:R-:W-:Y:S02]  /*02d0*/  IMAD R13, R13, R4, R5 ;  /* 0x000000040d0d7224 */ /* 0x000fe400078e0205 */
[----:B------:R-:W-:Y:S02]  /*02e0*/  CS2R R4, SRZ ;  /* 0x0000000000047805 */ /* 0x000fe4000001ff00 */
[----:B------:R-:W-:Y:S01]  /*02f0*/  IMAD R13, R23, R12, R13 ;  /* 0x0000000c170d7224 */ /* 0x000fe200078e020d */
[----:B------:R-:W-:Y:S01]  /*0300*/  CS2R R8, SRZ ;  /* 0x0000000000087805 */ /* 0x000fe2000001ff00 */
[----:B------:R-:W-:Y:S01]  /*0310*/  IMAD.WIDE R16, R21, R0, c[0x0][0x170] ;  /* 0x00005c0015107625 */ /* 0x000fe200078e0200 */
[----:B------:R-:W-:-:S03]  /*0320*/  PRMT R31, RZ, 0x7610, R31 ;  /* 0x00007610ff1f7816 */ /* 0x000fc6000000001f */
[-C--:B------:R-:W-:Y:S01]  /*0330*/  IMAD.WIDE.U32 R18, R23, R0.reuse, c[0x0][0x180] ;  /* 0x0000600017127625 */ /* 0x080fe200078e0000 */
[----:B------:R1:W4:Y:S03]  /*0340*/  @P1 LDG.E.64 R4, [R16.64] ;  /* 0x0000000410041981 */ /* 0x000326000c1e1b00 */
[CC--:B0-----:R-:W-:Y:S01]  /*0350*/  IMAD.WIDE R14, R13.reuse, R0.reuse, c[0x0][0x178] ;  /* 0x00005e000d0e7625 */ /* 0x0c1fe200078e0200 */
[----:B------:R-:W-:Y:S01]  /*0360*/  PRMT R30, RZ, 0x7610, R30 ;  /* 0x00007610ff1e7816 */ /* 0x000fe2000000001e */
[----:B------:R0:W5:Y:S01]  /*0370*/  @!P2 LDG.E.EL.64 R8, [R18.64] ;  /* 0x000000041208a981 */ /* 0x000162000c2e1b00 */
[C---:B------:R-:W-:Y:S01]  /*0380*/  IADD3 R37, R12.reuse, R13, RZ ;  /* 0x0000000d0c257210 */ /* 0x040fe20007ffe0ff */
[----:B------:R-:W-:Y:S02]  /*0390*/  IMAD.WIDE R32, R13, R0, c[0x0][0x188] ;  /* 0x000062000d207625 */ /* 0x000fe400078e0200 */
[----:B------:R1:W5:Y:S01]  /*03a0*/  @P1 LDG.E.EL.U16 R31, [R14.64] ;  /* 0x000000040e1f1981 */ /* 0x000362000c2e1500 */
[----:B------:R-:W-:-:S02]  /*03b0*/  IADD3 R13, R12, R37, RZ ;  /* 0x000000250c0d7210 */ /* 0x000fc40007ffe0ff */
[----:B------:R-:W-:Y:S01]  /*03c0*/  PRMT R27, RZ, 0x7610, R27 ;  /* 0x00007610ff1b7816 */ /* 0x000fe2000000001b */
[----:B------:R1:W5:Y:S01]  /*03d0*/  @P1 LDG.E.EL.U16 R30, [R32.64] ;  /* 0x00000004201e1981 */ /* 0x000362000c2e1500 */
[----:B------:R-:W-:Y:S01]  /*03e0*/  PRMT R29, RZ, 0x7610, R29 ;  /* 0x00007610ff1d7816 */ /* 0x000fe2000000001d */
[----:B0-----:R-:W-:Y:S01]  /*03f0*/  IMAD.WIDE R18, R37, R0, c[0x0][0x178] ;  /* 0x00005e0025127625 */ /* 0x001fe200078e0200 */
[----:B------:R-:W-:-:S03]  /*0400*/  PRMT R25, RZ, 0x7610, R25 ;  /* 0x00007610ff197816 */ /* 0x000fc60000000019 */
[-C--:B------:R-:W-:Y:S01]  /*0410*/  IMAD.WIDE R34, R13, R0.reuse, c[0x0][0x178] ;  /* 0x00005e000d227625 */ /* 0x080fe200078e0200 */
[----:B------:R0:W5:Y:S01]  /*0420*/  @P1 LDG.E.EL.U16 R27, [R18.64] ;  /* 0x00000004121b1981 */ /* 0x000162000c2e1500 */
[----:B------:R-:W-:Y:S02]  /*0430*/  IADD3 R36, R12, R13, RZ ;  /* 0x0000000d0c247210 */ /* 0x000fe40007ffe0ff */
[-C--:B-1----:R-:W-:Y:S01]  /*0440*/  IMAD.WIDE R14, R37, R0.reuse, c[0x0][0x188] ;  /* 0x00006200250e7625 */ /* 0x082fe200078e0200 */
[----:B------:R2:W5:Y:S01]  /*0450*/  @P1 LDG.E.EL.U16 R29, [R34.64] ;  /* 0x00000004221d1981 */ /* 0x000562000c2e1500 */
[----:B------:R-:W-:Y:S02]  /*0460*/  PRMT R26, RZ, 0x7610, R26 ;  /* 0x00007610ff1a7816 */ /* 0x000fe4000000001a */
[-C--:B------:R-:W-:Y:S01]  /*0470*/  IMAD.WIDE R16, R13, R0.reuse, c[0x0][0x188] ;  /* 0x000062000d107625 */ /* 0x080fe200078e0200 */
[----:B------:R-:W-:Y:S01]  /*0480*/  PRMT R28, RZ, 0x7610, R28 ;  /* 0x00007610ff1c7816 */ /* 0x000fe2000000001c */
[----:B------:R1:W5:Y:S02]  /*0490*/  @P1 LDG.E.EL.U16 R25, [R14.64] ;  /* 0x000000040e191981 */ /* 0x000364000c2e1500 */
[CC--:B------:R-:W-:Y:S01]  /*04a0*/  IMAD.WIDE R12, R36.reuse, R0.reuse, c[0x0][0x178] ;  /* 0x00005e00240c7625 */ /* 0x0c0fe200078e0200 */
[----:B------:R-:W-:Y:S01]  /*04b0*/  PRMT R32, RZ, 0x7610, R32 ;  /* 0x00007610ff207816 */ /* 0x000fe20000000020 */
[----:B------:R-:W5:Y:S02]  /*04c0*/  @P1 LDG.E.EL.U16 R26, [R16.64] ;  /* 0x00000004101a1981 */ /* 0x000f64000c2e1500 */
[----:B0-----:R-:W-:-:S02]  /*04d0*/  IMAD.WIDE R18, R36, R0, c[0x0][0x188] ;  /* 0x0000620024127625 */ /* 0x001fc400078e0200 */
[----:B------:R0:W5:Y:S04]  /*04e0*/  @P1 LDG.E.EL.U16 R28, [R12.64] ;  /* 0x000000040c1c1981 */ /* 0x000168000c2e1500 */
[----:B------:R-:W5:Y:S01]  /*04f0*/  @P1 LDG.E.EL.U16 R32, [R18.64] ;  /* 0x0000000412201981 */ /* 0x000f62000c2e1500 */
[C---:B------:R-:W-:Y:S02]  /*0500*/  LOP3.LUT P3, RZ, R24.reuse, 0x1f, RZ, 0xc0, !PT ;  /* 0x0000001f18ff7812 */ /* 0x040fe4000786c0ff */
[----:B------:R-:W-:Y:S02]  /*0510*/  ISETP.GE.AND P4, PT, R24, 0x4, PT ;  /* 0x000000041800780c */ /* 0x000fe40003f86270 */
[----:B--2---:R-:W-:Y:S02]  /*0520*/  SEL R34, R10, RZ, !P2 ;  /* 0x000000ff0a227207 */ /* 0x004fe40005000000 */
[----:B---3--:R-:W-:-:S03]  /*0530*/  SEL R10, R6, RZ, P1 ;  /* 0x000000ff060a7207 */ /* 0x008fc60000800000 */
[----:B------:R-:W-:Y:S01]  /*0540*/  HADD2.F32 R33, -RZ, R34.H1_H1 ;  /* 0x30000022ff217230 */ /* 0x000fe20000004100 */
[----:B------:R-:W-:Y:S02]  /*0550*/  SEL R35, R11, RZ, !P2 ;  /* 0x000000ff0b237207 */ /* 0x000fe40005000000 */
[----:B-1----:R-:W-:Y:S01]  /*0560*/  SEL R14, R7, RZ, P1 ;  /* 0x000000ff070e7207 */ /* 0x002fe20000800000 */
[----:B------:R-:W-:Y:S02]  /*0570*/  HADD2.F32 R6, -RZ, R10.H1_H1 ;  /* 0x3000000aff067230 */ /* 0x000fe40000004100 */
[----:B------:R-:W-:-:S03]  /*0580*/  HADD2.F32 R15, -RZ, R35.H1_H1 ;  /* 0x30000023ff0f7230 */ /* 0x000fc60000004100 */
[----:B------:R-:W-:Y:S01]  /*0590*/  FADD R7, R6, R33 ;  /* 0x0000002106077221 */ /* 0x000fe20000000000 */
[--C-:B------:R-:W-:Y:S02]  /*05a0*/  HADD2.F32 R6, -RZ, R14.reuse.H1_H1 ;  /* 0x3000000eff067230 */ /* 0x100fe40000004100 */
[----:B0-----:R-:W-:Y:S02]  /*05b0*/  HADD2.F32 R13, -RZ, R35.H0_H0 ;  /* 0x20000023ff0d7230 */ /* 0x001fe40000004100 */
[----:B------:R-:W-:Y:S01]  /*05c0*/  HADD2.F32 R12, -RZ, R14.H0_H0 ;  /* 0x2000000eff0c7230 */ /* 0x000fe20000004100 */
[----:B------:R-:W-:Y:S01]  /*05d0*/  FADD R6, R6, R15 ;  /* 0x0000000f06067221 */ /* 0x000fe20000000000 */
[----:B------:R-:W-:Y:S02]  /*05e0*/  HADD2.F32 R11, -RZ, R34.H0_H0 ;  /* 0x20000022ff0b7230 */ /* 0x000fe40000004100 */
[----:B------:R-:W-:Y:S01]  /*05f0*/  HADD2.F32 R10, -RZ, R10.H0_H0 ;  /* 0x2000000aff0a7230 */ /* 0x000fe20000004100 */
[----:B------:R-:W-:Y:S01]  /*0600*/  FADD R15, R12, R13 ;  /* 0x0000000d0c0f7221 */ /* 0x000fe20000000000 */
[----:B----4-:R-:W-:-:S03]  /*0610*/  SEL R4, R4, RZ, P1 ;  /* 0x000000ff04047207 */ /* 0x010fc60000800000 */
[----:B------:R-:W-:Y:S01]  /*0620*/  FADD R10, R10, R11 ;  /* 0x0000000b0a0a7221 */ /* 0x000fe20000000000 */
[----:B------:R-:W-:Y:S02]  /*0630*/  SEL R5, R5, RZ, P1 ;  /* 0x000000ff05057207 */ /* 0x000fe40000800000 */
[----:B-----5:R-:W-:Y:S01]  /*0640*/  SEL R8, R8, RZ, !P2 ;  /* 0x000000ff08087207 */ /* 0x020fe20005000000 */
[----:B------:R-:W-:Y:S01]  /*0650*/  HADD2.F32 R11, -RZ, R4.H0_H0 ;  /* 0x20000004ff0b7230 */ /* 0x000fe20000004100 */
[----:B------:R-:W-:-:S03]  /*0660*/  SEL R12, R31, RZ, P1 ;  /* 0x000000ff1f0c7207 */ /* 0x000fc60000800000 */
[----:B------:R-:W-:Y:S02]  /*0670*/  HADD2.F32 R13, -RZ, R8.H0_H0 ;  /* 0x20000008ff0d7230 */ /* 0x000fe40000004100 */
[----:B------:R-:W-:Y:S01]  /*0680*/  HADD2.F32 R4, -RZ, R4.H1_H1 ;  /* 0x30000004ff047230 */ /* 0x000fe20000004100 */
[----:B------:R-:W-:Y:S01]  /*0690*/  SEL R30, R30, RZ, P1 ;  /* 0x000000ff1e1e7207 */ /* 0x000fe20000800000 */
[----:B------:R-:W-:Y:S02]  /*06a0*/  HADD2.F32 R12, -RZ, R12.H0_H0 ;  /* 0x2000000cff0c7230 */ /* 0x000fe40000004100 */
[----:B------:R-:W-:Y:S01]  /*06b0*/  HADD2.F32 R14, -RZ, R5.H0_H0 ;  /* 0x20000005ff0e7230 */ /* 0x000fe20000004100 */
[----:B------:R-:W-:Y:S01]  /*06c0*/  FFMA R10, R11, 0.125, R10 ;  /* 0x3e0000000b0a7823 */ /* 0x000fe2000000000a */
[----:B------:R-:W-:Y:S01]  /*06d0*/  HADD2.F32 R11, -RZ, R30.H0_H0 ;  /* 0x2000001eff0b7230 */ /* 0x000fe20000004100 */
[----:B------:R-:W-:Y:S01]  /*06e0*/  FFMA R7, R4, 0.125, R7 ;  /* 0x3e00000004077823 */ /* 0x000fe20000000007 */
[----:B------:R-:W-:Y:S01]  /*06f0*/  FADD R12, R12, R13 ;  /* 0x0000000d0c0c7221 */ /* 0x000fe20000000000 */
[----:B------:R-:W-:Y:S01]  /*0700*/  SEL R27, R27, RZ, P1 ;  /* 0x000000ff1b1b7207 */ /* 0x000fe20000800000 */
[----:B------:R-:W-:Y:S01]  /*0710*/  FFMA R4, R14, 0.125, R15 ;  /* 0x3e0000000e047823 */ /* 0x000fe2000000000f */
[----:B------:R-:W-:-:S02]  /*0720*/  SEL R15, R9, RZ, !P2 ;  /* 0x000000ff090f7207 */ /* 0x000fc40005000000 */
[----:B------:R-:W-:Y:S01]  /*0730*/  SEL R13, R29, RZ, P1 ;  /* 0x000000ff1d0d7207 */ /* 0x000fe20000800000 */
[----:B------:R-:W-:Y:S01]  /*0740*/  FFMA R11, R11, 0.125, R12 ;  /* 0x3e0000000b0b7823 */ /* 0x000fe2000000000c */
[----:B------:R-:W-:Y:S02]  /*0750*/  HADD2.F32 R12, -RZ, R8.H1_H1 ;  /* 0x30000008ff0c7230 */ /* 0x000fe40000004100 */
[----:B------:R-:W-:Y:S01]  /*0760*/  HADD2.F32 R9, -RZ, R27.H0_H0 ;  /* 0x2000001bff097230 */ /* 0x000fe20000004100 */
[----:B------:R-:W-:Y:S01]  /*0770*/  SEL R25, R25, RZ, P1 ;  /* 0x000000ff19197207 */ /* 0x000fe20000800000 */
[----:B------:R-:W-:Y:S02]  /*0780*/  HADD2.F32 R14, -RZ, R15.H0_H0 ;  /* 0x2000000fff0e7230 */ /* 0x000fe40000004100 */
[----:B------:R-:W-:Y:S01]  /*0790*/  HADD2.F32 R13, -RZ, R13.H0_H0 ;  /* 0x2000000dff0d7230 */ /* 0x000fe20000004100 */
[----:B------:R-:W-:Y:S01]  /*07a0*/  SEL R26, R26, RZ, P1 ;  /* 0x000000ff1a1a7207 */ /* 0x000fe20000800000 */
[----:B------:R-:W-:Y:S01]  /*07b0*/  FADD R8, R10, R11 ;  /* 0x0000000b0a087221 */ /* 0x000fe20000000000 */
[----:B------:R-:W-:Y:S01]  /*07c0*/  FADD R12, R9, R12 ;  /* 0x0000000c090c7221 */ /* 0x000fe20000000000 */
[----:B------:R-:W-:Y:S01]  /*07d0*/  SEL R10, R28, RZ, P1 ;  /* 0x000000ff1c0a7207 */ /* 0x000fe20000800000 */
[----:B------:R-:W-:Y:S01]  /*07e0*/  HADD2.F32 R9, -RZ, R25.H0_H0 ;  /* 0x20000019ff097230 */ /* 0x000fe20000004100 */
[----:B------:R-:W-:Y:S01]  /*07f0*/  FADD R14, R13, R14 ;  /* 0x0000000e0d0e7221 */ /* 0x000fe20000000000 */
[----:B------:R-:W-:Y:S01]  /*0800*/  HADD2.F32 R13, -RZ, R26.H0_H0 ;  /* 0x2000001aff0d7230 */ /* 0x000fe20000004100 */
[----:B------:R-:W-:Y:S01]  /*0810*/  SEL R32, R32, RZ, P1 ;  /* 0x000000ff20207207 */ /* 0x000fe20000800000 */
[----:B------:R-:W-:Y:S01]  /*0820*/  HADD2.F32 R11, -RZ, R15.H1_H1 ;  /* 0x3000000fff0b7230 */ /* 0x000fe20000004100 */
[----:B------:R-:W-:Y:S01]  /*0830*/  FFMA R12, R9, 0.125, R12 ;  /* 0x3e000000090c7823 */ /* 0x000fe2000000000c */
[----:B------:R-:W-:Y:S01]  /*0840*/  HADD2.F32 R10, -RZ, R10.H0_H0 ;  /* 0x2000000aff0a7230 */ /* 0x000fe20000004100 */
[----:B------:R-:W-:Y:S01]  /*0850*/  FFMA R15, R13, 0.125, R14 ;  /* 0x3e0000000d0f7823 */ /* 0x000fe2000000000e */
[----:B------:R-:W-:Y:S01]  /*0860*/  HADD2.F32 R5, -RZ, R5.H1_H1 ;  /* 0x30000005ff057230 */ /* 0x000fe20000004100 */
[----:B------:R-:W-:Y:S01]  /*0870*/  FADD R9, R7, R12 ;  /* 0x0000000c07097221 */ /* 0x000fe20000000000 */
[----:B------:R-:W-:Y:S01]  /*0880*/  HADD2.F32 R13, -RZ, R32.H0_H0 ;  /* 0x20000020ff0d7230 */ /* 0x000fe20000004100 */
[----:B------:R-:W-:Y:S01]  /*0890*/  FADD R14, R10, R11 ;  /* 0x0000000b0a0e7221 */ /* 0x000fe20000000000 */
[----:B------:R-:W-:Y:S01]  /*08a0*/  FADD R10, R4, R15 ;  /* 0x0000000f040a7221 */ /* 0x000fe20000000000 */
[----:B------:R-:W-:Y:S01]  /*08b0*/  FFMA R5, R5, 0.125, R6 ;  /* 0x3e00000005057823 */ /* 0x000fe20000000006 */
[----:B------:R-:W-:Y:S01]  /*08c0*/  FADD R7, R9, R8 ;  /* 0x0000000809077221 */ /* 0x000fe20000000000 */
[----:B------:R-:W-:-:S03]  /*08d0*/  FFMA R14, R13, 0.125, R14 ;  /* 0x3e0000000d0e7823 */ /* 0x000fc6000000000e */
[----:B------:R-:W-:Y:S01]  /*08e0*/  FADD R4, R10, R7 ;  /* 0x000000070a047221 */ /* 0x000fe20000000000 */
[----:B------:R-:W-:-:S04]  /*08f0*/  FADD R11, R5, R14 ;  /* 0x0000000e050b7221 */ /* 0x000fc80000000000 */
[----:B------:R-:W-:-:S05]  /*0900*/  FADD R4, R11, R4 ;  /* 0x000000040b047221 */ /* 0x000fca0000000000 */
[----:B------:R-:W-:-:S05]  /*0910*/  FSEL R4, R4, RZ, P1 ;  /* 0x000000ff04047208 */ /* 0x000fca0000800000 */
[----:B------:R-:W0:Y:S02]  /*0920*/  SHFL.BFLY PT, R5, R4, 0x10, 0x1f ;  /* 0x0e001f0004057f89 */ /* 0x000e2400000e0000 */
[----:B0-----:R-:W-:-:S05]  /*0930*/  FADD R5, R4, R5 ;  /* 0x0000000504057221 */ /* 0x001fca0000000000 */
[----:B------:R-:W0:Y:S02]  /*0940*/  SHFL.BFLY PT, R6, R5, 0x8, 0x1f ;  /* 0x0d001f0005067f89 */ /* 0x000e2400000e0000 */
[----:B0-----:R-:W-:-:S05]  /*0950*/  FADD R12, R5, R6 ;  /* 0x00000006050c7221 */ /* 0x001fca0000000000 */
[----:B------:R-:W0:Y:S02]  /*0960*/  SHFL.BFLY PT, R7, R12, 0x4, 0x1f ;  /* 0x0c801f000c077f89 */ /* 0x000e2400000e0000 */
[----:B0-----:R-:W-:-:S05]  /*0970*/  FADD R13, R12, R7 ;  /* 0x000000070c0d7221 */ /* 0x001fca0000000000 */
[----:B------:R-:W0:Y:S02]  /*0980*/  SHFL.BFLY PT, R6, R13, 0x2, 0x1f ;  /* 0x0c401f000d067f89 */ /* 0x000e2400000e0000 */
[----:B0-----:R-:W-:-:S05]  /*0990*/  FADD R16, R13, R6 ;  /* 0x000000060d107221 */ /* 0x001fca0000000000 */
[----:B------:R-:W0:Y:S01]  /*09a0*/  SHFL.BFLY PT, R7, R16, 0x1, 0x1f ;  /* 0x0c201f0010077f89 */ /* 0x000e2200000e0000 */
[----:B------:R-:W-:Y:S01]  /*09b0*/  SHF.R.U32.HI R14, RZ, 0x3, R24 ;  /* 0x00000003ff0e7819 */ /* 0x000fe20000011618 */
[----:B------:R-:W-:-:S03]  /*09c0*/  CS2R R4, SRZ ;  /* 0x0000000000047805 */ /* 0x000fc6000001ff00 */
[----:B------:R-:W-:Y:S01]  /*09d0*/  LOP3.LUT R12, R14, 0xc, RZ, 0xc0, !PT ;  /* 0x0000000c0e0c7812 */ /* 0x000fe200078ec0ff */
[----:B------:R-:W-:Y:S01]  /*09e0*/  IMAD.WIDE.U32 R14, R23, R0, c[0x0][0x190] ;  /* 0x00006400170e7625 */ /* 0x000fe200078e0000 */
[----:B0-----:R-:W-:-:S03]  /*09f0*/  FADD R25, R16, R7 ;  /* 0x0000000710197221 */ /* 0x001fc60000000000 */
[----:B------:R-:W-:Y:S01]  /*0a00*/  IMAD.WIDE.U32 R16, R23, R0, c[0x0][0x198] ;  /* 0x0000660017107625 */ /* 0x000fe200078e0000 */
[----:B------:R-:W-:Y:S01]  /*0a10*/  CS2R R6, SRZ ;  /* 0x0000000000067805 */ /* 0x000fe2000001ff00 */
[----:B------:R-:W-:Y:S05]  /*0a20*/  @!P3 STS [R12], R25 ;  /* 0x000000190c00b388 */ /* 0x000fea0000000800 */
[----:B------:R0:W2:Y:S04]  /*0a30*/  @!P2 LDG.E.EL.64 R6, [R14.64] ;  /* 0x000000040e06a981 */ /* 0x0000a8000c2e1b00 */
[----:B------:R1:W3:Y:S04]  /*0a40*/  @!P2 LDG.E.EL.64 R4, [R16.64] ;  /* 0x000000041004a981 */ /* 0x0002e8000c2e1b00 */
[----:B------:R-:W-:Y:S06]  /*0a50*/  BAR.SYNC 0x0 ;  /* 0x0000000000007b1d */ /* 0x000fec0000000000 */
[----:B------:R-:W4:Y:S04]  /*0a60*/  @!P4 LDS R22, [R24.X4] ;  /* 0x000000001816c984 */ /* 0x000f280000004800 */
[----:B----4-:R-:W4:Y:S01]  /*0a70*/  SHFL.BFLY PT, R13, R22, 0x2, 0x1f ;  /* 0x0c401f00160d7f89 */ /* 0x010f2200000e0000 */
[----:B------:R-:W-:Y:S01]  /*0a80*/  LOP3.LUT P0, RZ, R24, 0x3, RZ, 0xc0, !PT ;  /* 0x0000000318ff7812 */ /* 0x000fe2000780c0ff */
[----:B----4-:R-:W-:-:S05]  /*0a90*/  FADD R18, R22, R13 ;  /* 0x0000000d16127221 */ /* 0x010fca0000000000 */
[----:B------:R-:W4:Y:S01]  /*0aa0*/  SHFL.BFLY PT, R13, R18, 0x1, 0x1f ;  /* 0x0c201f00120d7f89 */ /* 0x000f2200000e0000 */
[----:B------:R-:W-:Y:S01]  /*0ab0*/  ISETP.LT.AND P0, PT, R24, 0x4, !P0 ;  /* 0x000000041800780c */ /* 0x000fe20004701270 */
[----:B----4-:R-:W-:-:S12]  /*0ac0*/  FADD R19, R18, R13 ;  /* 0x0000000d12137221 */ /* 0x010fd80000000000 */
[----:B------:R-:W-:Y:S04]  /*0ad0*/  @P0 STS [R24.X4], R19 ;  /* 0x0000001318000388 */ /* 0x000fe80000004800 */
[----:B------:R-:W-:Y:S06]  /*0ae0*/  BAR.SYNC 0x0 ;  /* 0x0000000000007b1d */ /* 0x000fec0000000000 */
[----:B------:R-:W1:Y:S02]  /*0af0*/  LDS R13, [RZ] ;  /* 0x00000000ff0d7984 */ /* 0x000e640000000800 */
[----:B-1----:R-:W-:-:S04]  /*0b00*/  FADD R16, RZ, R13 ;  /* 0x0000000dff107221 */ /* 0x002fc80000000000 */
[C---:B0-----:R-:W-:Y:S01]  /*0b10*/  FFMA R14, R16.reuse, -0.0031250000465661287308, R9 ;  /* 0xbb4ccccd100e7823 */ /* 0x041fe20000000009 */
[----:B------:R-:W-:-:S03]  /*0b20*/  FFMA R13, R16, -0.0031250000465661287308, R8 ;  /* 0xbb4ccccd100d7823 */ /* 0x000fc60000000008 */
[----:B------:R-:W-:Y:S01]  /*0b30*/  FMUL R22, R14, R14 ;  /* 0x0000000e0e167220 */ /* 0x000fe20000400000 */
[----:B------:R-:W-:-:S03]  /*0b40*/  FFMA R15, R16, -0.0031250000465661287308, R10 ;  /* 0xbb4ccccd100f7823 */ /* 0x000fc6000000000a */
[----:B------:R-:W-:Y:S01]  /*0b50*/  FFMA R22, R13, R13, R22 ;  /* 0x0000000d0d167223 */ /* 0x000fe20000000016 */
[----:B------:R-:W-:-:S03]  /*0b60*/  FFMA R16, R16, -0.0031250000465661287308, R11 ;  /* 0xbb4ccccd10107823 */ /* 0x000fc6000000000b */
[----:B------:R-:W-:-:S04]  /*0b70*/  FFMA R17, R15, R15, R22 ;  /* 0x0000000f0f117223 */ /* 0x000fc80000000016 */
[----:B------:R-:W-:-:S05]  /*0b80*/  FFMA R17, R16, R16, R17 ;  /* 0x0000001010117223 */ /* 0x000fca0000000011 */
        /* <DEDUP_REMOVED lines=9> */
[----:B------:R-:W0:Y:S02]  /*0c20*/  SHFL.BFLY PT, R26, R23, 0x1, 0x1f ;  /* 0x0c201f00171a7f89 */ /* 0x000e2400000e0000 */
[----:B0-----:R-:W-:Y:S02]  /*0c30*/  FADD R25, R23, R26 ;  /* 0x0000001a17197221 */ /* 0x001fe40000000000 */
[----:B------:R-:W-:Y:S06]  /*0c40*/  BAR.SYNC 0x0 ;  /* 0x0000000000007b1d */ /* 0x000fec0000000000 */
[----:B------:R-:W-:Y:S04]  /*0c50*/  @!P3 STS [R12], R25 ;  /* 0x000000190c00b388 */ /* 0x000fe80000000800 */
[----:B------:R-:W-:Y:S06]  /*0c60*/  BAR.SYNC 0x0 ;  /* 0x0000000000007b1d */ /* 0x000fec0000000000 */
[----:B------:R-:W0:Y:S04]  /*0c70*/  @!P4 LDS R20, [R24.X4] ;  /* 0x000000001814c984 */ /* 0x000e280000004800 */
[----:B0-----:R-:W0:Y:S02]  /*0c80*/  SHFL.BFLY PT, R17, R20, 0x2, 0x1f ;  /* 0x0c401f0014117f89 */ /* 0x001e2400000e0000 */
[----:B0-----:R-:W-:-:S05]  /*0c90*/  FADD R17, R20, R17 ;  /* 0x0000001114117221 */ /* 0x001fca0000000000 */
[----:B------:R-:W0:Y:S02]  /*0ca0*/  SHFL.BFLY PT, R18, R17, 0x1, 0x1f ;  /* 0x0c201f0011127f89 */ /* 0x000e2400000e0000 */
[----:B0-----:R-:W-:-:S05]  /*0cb0*/  FADD R19, R17, R18 ;  /* 0x0000001211137221 */ /* 0x001fca0000000000 */
[----:B------:R-:W-:Y:S04]  /*0cc0*/  @P0 STS [R24.X4], R19 ;  /* 0x0000001318000388 */ /* 0x000fe80000004800 */
[----:B------:R-:W-:Y:S06]  /*0cd0*/  BAR.SYNC 0x0 ;  /* 0x0000000000007b1d */ /* 0x000fec0000000000 */
[----:B------:R-:W0:Y:S01]  /*0ce0*/  LDS R18, [RZ] ;  /* 0x00000000ff127984 */ /* 0x000e220000000800 */
[----:B------:R-:W-:-:S02]  /*0cf0*/  MOV R23, 0x3b4ccccd ;  /* 0x3b4ccccd00177802 */ /* 0x000fc40000000f00 */
[----:B--2---:R-:W-:Y:S02]  /*0d00*/  SEL R6, R6, RZ, !P2 ;  /* 0x000000ff06067207 */ /* 0x004fe40005000000 */
[----:B---3--:R-:W-:-:S03]  /*0d10*/  SEL R12, R4, RZ, !P2 ;  /* 0x000000ff040c7207 */ /* 0x008fc60005000000 */
[----:B------:R-:W-:Y:S02]  /*0d20*/  HADD2.F32 R17, -RZ, R6.H0_H0 ;  /* 0x20000006ff117230 */ /* 0x000fe40000004100 */
[----:B------:R-:W-:Y:S01]  /*0d30*/  HADD2.F32 R4, -RZ, R12.H0_H0 ;  /* 0x2000000cff047230 */ /* 0x000fe20000004100 */
[----:B------:R-:W-:Y:S01]  /*0d40*/  SEL R7, R7, RZ, !P2 ;  /* 0x000000ff07077207 */ /* 0x000fe20005000000 */
[----:B0-----:R-:W-:-:S04]  /*0d50*/  FADD R18, RZ, R18 ;  /* 0x00000012ff127221 */ /* 0x001fc80000000000 */
[----:B------:R-:W-:-:S06]  /*0d60*/  FFMA R18, R18, R23, 9.9999997473787516356e-06 ;  /* 0x3727c5ac12127423 */ /* 0x000fcc0000000017 */
[----:B------:R-:W0:Y:S01]  /*0d70*/  MUFU.RSQ R18, R18 ;  /* 0x0000001200127308 */ /* 0x000e220000001400 */
[----:B------:R-:W-:Y:S02]  /*0d80*/  F2FP.F16.F32.PACK_AB R8, R9, R8 ;  /* 0x000000080908723e */ /* 0x000fe400000000ff */
[----:B------:R-:W-:Y:S01]  /*0d90*/  F2FP.F16.F32.PACK_AB R9, R11, R10 ;  /* 0x0000000a0b09723e */ /* 0x000fe200000000ff */
[-C--:B0-----:R-:W-:Y:S01]  /*0da0*/  FMUL R13, R13, R18.reuse ;  /* 0x000000120d0d7220 */ /* 0x081fe20000400000 */
[-C--:B------:R-:W-:Y:S01]  /*0db0*/  FMUL R19, R14, R18.reuse ;  /* 0x000000120e137220 */ /* 0x080fe20000400000 */
[----:B------:R-:W-:Y:S02]  /*0dc0*/  SEL R14, R5, RZ, !P2 ;  /* 0x000000ff050e7207 */ /* 0x000fe40005000000 */
[----:B------:R-:W-:Y:S01]  /*0dd0*/  FFMA R17, R13, R17, R4 ;  /* 0x000000110d117223 */ /* 0x000fe20000000004 */
[----:B------:R-:W-:Y:S01]  /*0de0*/  HADD2.F32 R4, -RZ, R12.H1_H1 ;  /* 0x3000000cff047230 */ /* 0x000fe20000004100 */
[----:B------:R-:W-:Y:S01]  /*0df0*/  FMUL R23, R16, R18 ;  /* 0x0000001210177220 */ /* 0x000fe20000400000 */
[----:B------:R-:W-:-:S02]  /*0e00*/  HADD2.F32 R5, -RZ, R6.H1_H1 ;  /* 0x30000006ff057230 */ /* 0x000fc40000004100 */
[--C-:B------:R-:W-:Y:S02]  /*0e10*/  HADD2.F32 R13, -RZ, R7.reuse.H1_H1 ;  /* 0x30000007ff0d7230 */ /* 0x100fe40000004100 */
[----:B------:R-:W-:Y:S01]  /*0e20*/  HADD2.F32 R12, -RZ, R7.H0_H0 ;  /* 0x20000007ff0c7230 */ /* 0x000fe20000004100 */
[----:B------:R-:W-:Y:S01]  /*0e30*/  FMUL R16, R15, R18 ;  /* 0x000000120f107220 */ /* 0x000fe20000400000 */
[--C-:B------:R-:W-:Y:S02]  /*0e40*/  HADD2.F32 R7, -RZ, R14.reuse.H0_H0 ;  /* 0x2000000eff077230 */ /* 0x100fe40000004100 */
[----:B------:R-:W-:Y:S01]  /*0e50*/  HADD2.F32 R6, -RZ, R14.H1_H1 ;  /* 0x3000000eff067230 */ /* 0x000fe20000004100 */
[----:B------:R-:W-:Y:S02]  /*0e60*/  FFMA R4, R19, R5, R4 ;  /* 0x0000000513047223 */ /* 0x000fe40000000004 */
[----:B------:R-:W-:Y:S02]  /*0e70*/  FFMA R7, R16, R12, R7 ;  /* 0x0000000c10077223 */ /* 0x000fe40000000007 */
[----:B------:R-:W-:Y:S01]  /*0e80*/  FFMA R6, R23, R13, R6 ;  /* 0x0000000d17067223 */ /* 0x000fe20000000006 */
[----:B------:R0:W-:Y:S01]  /*0e90*/  @P1 STG.E.64 [R2.64], R8 ;  /* 0x0000000802001986 */ /* 0x0001e2000c101b04 */
[----:B------:R-:W-:Y:S01]  /*0ea0*/  F2FP.F16.F32.PACK_AB R10, R4, R17 ;  /* 0x00000011040a723e */ /* 0x000fe200000000ff */
[----:B------:R-:W-:-:S02]  /*0eb0*/  IMAD.WIDE R4, R21, R0, c[0x0][0x1a0] ;  /* 0x0000680015047625 */ /* 0x000fc400078e0200 */
[----:B------:R-:W-:Y:S01]  /*0ec0*/  F2FP.F16.F32.PACK_AB R11, R6, R7 ;  /* 0x00000007060b723e */ /* 0x000fe200000000ff */
[----:B------:R-:W-:Y:S06]  /*0ed0*/  @!P1 EXIT ;  /* 0x000000000000994d */ /* 0x000fec0003800000 */
[----:B------:R-:W-:Y:S01]  /*0ee0*/  STG.E.64 [R4.64], R10 ;  /* 0x0000000a04007986 */ /* 0x000fe2000c101b04 */
[----:B------:R-:W-:Y:S05]  /*0ef0*/  EXIT ;  /* 0x000000000000794d */ /* 0x000fea0003800000 */
.L_x_0:
[----:B------:R-:W-:-:S00]  /*0f00*/  BRA `(.L_x_0) ;  /* 0xfffffff000007947 */ /* 0x000fc0000383ffff */
[----:B------:R-:W-:-:S00]  /*0f10*/  NOP ;  /* 0x0000000000007918 */ /* 0x000fc00000000000 */
        /* <DEDUP_REMOVED lines=14> */
.L_x_1:


//--------------------- .nv.global.init           --------------------------
	.section	.nv.global.init,"aw",@progbits
.nv.global.init:
	.type		_$_str,@object
	.size		_$_str,(.L_0 - _$_str)
_$_str:
        /*0000*/ 	.byte	0x5f, 0x5f, 0x43, 0x55, 0x44, 0x41, 0x5f, 0x46, 0x54, 0x5a, 0x00
.L_0:


//--------------------- .nv.shared.triton__0d1d2d3d4d5d6d7d8d910111213de --------------------------
	.section	.nv.shared.triton__0d1d2d3d4d5d6d7d8d910111213de,"aw",@nobits
	.align	16
